	.headerflags	@"EF_CUDA_TEXMODE_UNIFIED EF_CUDA_64BIT_ADDRESS EF_CUDA_ACCELERATORS EF_CUDA_SM90 EF_CUDA_VIRTUAL_SM(EF_CUDA_SM90)"
	.elftype	@"ET_EXEC"


//--------------------- .nv.info                  --------------------------
	.section	.nv.info,"",@"SHT_CUDA_INFO"
	.align	4


	//----- nvinfo : EIATTR_REGCOUNT
	.align		4
        /*0000*/ 	.byte	0x04, 0x2f
        /*0002*/ 	.short	(.L_1 - .L_0)
	.align		4
.L_0:
        /*0004*/ 	.word	index@(triton_poi_fused_leaky_relu_0)
        /*0008*/ 	.word	0x0000000c


	//----- nvinfo : EIATTR_MIN_STACK_SIZE
	.align		4
.L_1:
        /*000c*/ 	.byte	0x04, 0x12
        /*000e*/ 	.short	(.L_3 - .L_2)
	.align		4
.L_2:
        /*0010*/ 	.word	index@(triton_poi_fused_leaky_relu_0)
        /*0014*/ 	.word	0x00000000


	//----- nvinfo : EIATTR_FRAME_SIZE
	.align		4
.L_3:
        /*0018*/ 	.byte	0x04, 0x11
        /*001a*/ 	.short	(.L_5 - .L_4)
	.align		4
.L_4:
        /*001c*/ 	.word	index@(triton_poi_fused_leaky_relu_0)
        /*0020*/ 	.word	0x00000000


	//----- nvinfo : EIATTR_MIN_STACK_SIZE
	.align		4
.L_5:
        /*0024*/ 	.byte	0x04, 0x12
        /*0026*/ 	.short	(.L_7 - .L_6)
	.align		4
.L_6:
        /*0028*/ 	.word	index@(triton_poi_fused_leaky_relu_0)
        /*002c*/ 	.word	0x00000000
.L_7:


//--------------------- .nv.info.triton_poi_fused_leaky_relu_0 --------------------------
	.section	.nv.info.triton_poi_fused_leaky_relu_0,"",@"SHT_CUDA_INFO"
	.sectionflags	@""
	.align	4


	//----- nvinfo : EIATTR_CUDA_API_VERSION
	.align		4
        /*0000*/ 	.byte	0x04, 0x37
        /*0002*/ 	.short	(.L_9 - .L_8)
.L_8:
        /*0004*/ 	.word	0x0000007c


	//----- nvinfo : EIATTR_KPARAM_INFO
	.align		4
.L_9:
        /*0008*/ 	.byte	0x04, 0x17
        /*000a*/ 	.short	(.L_11 - .L_10)
.L_10:
        /*000c*/ 	.word	0x00000000
        /*0010*/ 	.short	0x0002
        /*0012*/ 	.short	0x0010
        /*0014*/ 	.byte	0x00, 0xf0, 0x11, 0x00


	//----- nvinfo : EIATTR_KPARAM_INFO
	.align		4
.L_11:
        /*0018*/ 	.byte	0x04, 0x17
        /*001a*/ 	.short	(.L_13 - .L_12)
.L_12:
        /*001c*/ 	.word	0x00000000
        /*0020*/ 	.short	0x0001
        /*0022*/ 	.short	0x0008
        /*0024*/ 	.byte	0x00, 0xf4, 0x21, 0x00


	//----- nvinfo : EIATTR_KPARAM_INFO
	.align		4
.L_13:
        /*0028*/ 	.byte	0x04, 0x17
        /*002a*/ 	.short	(.L_15 - .L_14)
.L_14:
        /*002c*/ 	.word	0x00000000
        /*0030*/ 	.short	0x0000
        /*0032*/ 	.short	0x0000
        /*0034*/ 	.byte	0x00, 0xf4, 0x21, 0x00


	//----- nvinfo : EIATTR_SPARSE_MMA_MASK
	.align		4
.L_15:
        /*0038*/ 	.byte	0x03, 0x50
        /*003a*/ 	.short	0x0000


	//----- nvinfo : EIATTR_MAXREG_COUNT
	.align		4
        /*003c*/ 	.byte	0x03, 0x1b
        /*003e*/ 	.short	0x00ff


	//----- nvinfo : EIATTR_EXIT_INSTR_OFFSETS
	.align		4
        /*0040*/ 	.byte	0x04, 0x1c
        /*0042*/ 	.short	(.L_17 - .L_16)


	//   ....[0]....
.L_16:
        /*0044*/ 	.word	0x00000120


	//   ....[1]....
        /*0048*/ 	.word	0x00000140


	//----- nvinfo : EIATTR_REQNTID
	.align		4
.L_17:
        /*004c*/ 	.byte	0x04, 0x10
        /*004e*/ 	.short	(.L_19 - .L_18)
.L_18:
        /*0050*/ 	.word	0x00000080
        /*0054*/ 	.word	0x00000001
        /*0058*/ 	.word	0x00000001


	//----- nvinfo : EIATTR_CBANK_PARAM_SIZE
	.align		4
.L_19:
        /*005c*/ 	.byte	0x03, 0x19
        /*005e*/ 	.short	0x0014


	//----- nvinfo : EIATTR_PARAM_CBANK
	.align		4
        /*0060*/ 	.byte	0x04, 0x0a
        /*0062*/ 	.short	(.L_21 - .L_20)
	.align		4
.L_20:
        /*0064*/ 	.word	index@(.nv.constant0.triton_poi_fused_leaky_relu_0)
        /*0068*/ 	.short	0x0210
        /*006a*/ 	.short	0x0014


	//----- nvinfo : EIATTR_SW_WAR
	.align		4
.L_21:
        /*006c*/ 	.byte	0x04, 0x36
        /*006e*/ 	.short	(.L_23 - .L_22)
.L_22:
        /*0070*/ 	.word	0x00000008
.L_23:


//--------------------- .nv.callgraph             --------------------------
	.section	.nv.callgraph,"",@"SHT_CUDA_CALLGRAPH"
	.align	4
	.sectionentsize	8
	.align		4
        /*0000*/ 	.word	0x00000000
	.align		4
        /*0004*/ 	.word	0xffffffff
	.align		4
        /*0008*/ 	.word	0x00000000
	.align		4
        /*000c*/ 	.word	0xfffffffe
	.align		4
        /*0010*/ 	.word	0x00000000
	.align		4
        /*0014*/ 	.word	0xfffffffd
	.align		4
        /*0018*/ 	.word	0x00000000
	.align		4
        /*001c*/ 	.word	0xfffffffc


//--------------------- .text.triton_poi_fused_leaky_relu_0 --------------------------
	.section	.text.triton_poi_fused_leaky_relu_0,"ax",@progbits
	.align	128
        .global         triton_poi_fused_leaky_relu_0
        .type           triton_poi_fused_leaky_relu_0,@function
        .size           triton_poi_fused_leaky_relu_0,(.L_x_1 - triton_poi_fused_leaky_relu_0)
        .other          triton_poi_fused_leaky_relu_0,@"STO_CUDA_ENTRY STV_DEFAULT"
triton_poi_fused_leaky_relu_0:
.text.triton_poi_fused_leaky_relu_0:
[----:B------:R-:W0:Y:S02]  /*0000*/  LDC R1, c[0x0][0x28] ;  /* 0x00000a00ff017b82 */ /* 0x000e240000000800 */
[----:B------:R-:W1:Y:S01]  /*0010*/  S2R R0, SR_TID.X ;  /* 0x0000000000007919 */ /* 0x000e620000002100 */
[----:B------:R-:W2:Y:S01]  /*0020*/  LDC.64 R2, c[0x0][0x210] ;  /* 0x00008400ff027b82 */ /* 0x000ea20000000a00 */
[----:B------:R-:W-:Y:S01]  /*0030*/  IMAD.MOV.U32 R7, RZ, RZ, RZ ;  /* 0x000000ffff077224 */ /* 0x000fe200078e00ff */
[----:B------:R-:W-:Y:S01]  /*0040*/  ULDC.64 UR4, c[0x0][0x208] ;  /* 0x0000820000047ab9 */ /* 0x000fe20000000a00 */
[----:B------:R-:W3:Y:S01]  /*0050*/  S2R R5, SR_CTAID.X ;  /* 0x0000000000057919 */ /* 0x000ee20000002500 */
[----:B------:R-:W-:Y:S01]  /*0060*/  ULDC.64 UR6, c[0x0][0x218] ;  /* 0x0000860000067ab9 */ /* 0x000fe20000000a00 */
[----:B-1----:R-:W-:-:S05]  /*0070*/  LOP3.LUT R0, R0, 0x7f, RZ, 0xc0, !PT ;  /* 0x0000007f00007812 */ /* 0x002fca00078ec0ff */
[----:B---3--:R-:W-:-:S04]  /*0080*/  IMAD R5, R5, 0x80, R0 ;  /* 0x0000008005057824 */ /* 0x008fc800078e0200 */
[C---:B--2---:R-:W-:Y:S01]  /*0090*/  IMAD.WIDE R2, R5.reuse, 0x4, R2 ;  /* 0x0000000405027825 */ /* 0x044fe200078e0202 */
[----:B------:R-:W-:-:S13]  /*00a0*/  ISETP.GE.AND P1, PT, R5, 0x100, PT ;  /* 0x000001000500780c */ /* 0x000fda0003f26270 */
[----:B------:R-:W2:Y:S01]  /*00b0*/  @!P1 LDG.E R7, desc[UR4][R2.64] ;  /* 0x0000000402079981 */ /* 0x000ea2000c1e1900 */
[----:B------:R-:W-:-:S04]  /*00c0*/  IADD3 R4, P2, R5, UR6, RZ ;  /* 0x0000000605047c10 */ /* 0x000fc8000ff5e0ff */
[----:B------:R-:W-:Y:S02]  /*00d0*/  LEA.HI.X.SX32 R5, R5, UR7, 0x1, P2 ;  /* 0x0000000705057c11 */ /* 0x000fe400090f0eff */
[----:B--2---:R-:W-:-:S04]  /*00e0*/  FSETP.GT.AND P0, PT, R7, RZ, PT ;  /* 0x000000ff0700720b */ /* 0x004fc80003f04000 */
[----:B------:R-:W-:-:S05]  /*00f0*/  SEL R9, RZ, 0x1, !P0 ;  /* 0x00000001ff097807 */ /* 0x000fca0004000000 */
[----:B------:R1:W-:Y:S04]  /*0100*/  @!P1 STG.E.U8 desc[UR4][R4.64], R9 ;  /* 0x0000000904009986 */ /* 0x0003e8000c101104 */
[----:B------:R-:W-:Y:S01]  /*0110*/  @!P0 FMUL R7, R7, 0.20000000298023223877 ;  /* 0x3e4ccccd07078820 */ /* 0x000fe20000400000 */
[----:B------:R-:W-:Y:S06]  /*0120*/  @P1 EXIT ;  /* 0x000000000000194d */ /* 0x000fec0003800000 */
[----:B------:R-:W-:Y:S01]  /*0130*/  STG.E desc[UR4][R2.64], R7 ;  /* 0x0000000702007986 */ /* 0x000fe2000c101904 */
[----:B------:R-:W-:Y:S05]  /*0140*/  EXIT ;  /* 0x000000000000794d */ /* 0x000fea0003800000 */
.L_x_0:
[----:B------:R-:W-:-:S00]  /*0150*/  BRA `(.L_x_0) ;  /* 0xfffffffc00fc7947 */ /* 0x000fc0000383ffff */
[----:B------:R-:W-:-:S00]  /*0160*/  NOP ;  /* 0x0000000000007918 */ /* 0x000fc00000000000 */
        /* <DEDUP_REMOVED lines=9> */
.L_x_1:


//--------------------- .nv.constant0.triton_poi_fused_leaky_relu_0 --------------------------
	.section	.nv.constant0.triton_poi_fused_leaky_relu_0,"a",@progbits
	.sectionflags	@""
	.align	4
.nv.constant0.triton_poi_fused_leaky_relu_0:
	.zero		548
